//
// Generated by NVIDIA NVVM Compiler
//
// Compiler Build ID: CL-36424714
// Cuda compilation tools, release 13.0, V13.0.88
// Based on NVVM 20.0.0
//

.version 9.0
.target sm_100
.address_size 64

	// .globl	_Z15sgemm_128x128x8iiiPKfiS0_iPfi
// _ZZ15sgemm_128x128x8iiiPKfiS0_iPfiE8smem_ptr has been demoted

.visible .entry _Z15sgemm_128x128x8iiiPKfiS0_iPfi(
	.param .u32 _Z15sgemm_128x128x8iiiPKfiS0_iPfi_param_0,
	.param .u32 _Z15sgemm_128x128x8iiiPKfiS0_iPfi_param_1,
	.param .u32 _Z15sgemm_128x128x8iiiPKfiS0_iPfi_param_2,
	.param .u64 .ptr .align 1 _Z15sgemm_128x128x8iiiPKfiS0_iPfi_param_3,
	.param .u32 _Z15sgemm_128x128x8iiiPKfiS0_iPfi_param_4,
	.param .u64 .ptr .align 1 _Z15sgemm_128x128x8iiiPKfiS0_iPfi_param_5,
	.param .u32 _Z15sgemm_128x128x8iiiPKfiS0_iPfi_param_6,
	.param .u64 .ptr .align 1 _Z15sgemm_128x128x8iiiPKfiS0_iPfi_param_7,
	.param .u32 _Z15sgemm_128x128x8iiiPKfiS0_iPfi_param_8
)
{
	.reg .pred 	%p<13>;
	.reg .b32 	%r<86>;
	.reg .b32 	%f<49>;
	.reg .b64 	%rd<64>;
	// demoted variable
	.shared .align 4 .b8 _ZZ15sgemm_128x128x8iiiPKfiS0_iPfiE8smem_ptr[12288];
	ld.param.u32 	%r22, [_Z15sgemm_128x128x8iiiPKfiS0_iPfi_param_0];
	ld.param.u32 	%r23, [_Z15sgemm_128x128x8iiiPKfiS0_iPfi_param_1];
	ld.param.u32 	%r20, [_Z15sgemm_128x128x8iiiPKfiS0_iPfi_param_2];
	ld.param.u64 	%rd8, [_Z15sgemm_128x128x8iiiPKfiS0_iPfi_param_3];
	ld.param.u32 	%r21, [_Z15sgemm_128x128x8iiiPKfiS0_iPfi_param_4];
	ld.param.u64 	%rd9, [_Z15sgemm_128x128x8iiiPKfiS0_iPfi_param_5];
	ld.param.u32 	%r24, [_Z15sgemm_128x128x8iiiPKfiS0_iPfi_param_6];
	mov.u32 	%r25, %tid.x;
	and.b32  	%r26, %r25, 7;
	mov.u32 	%r27, %ctaid.y;
	shl.b32 	%r28, %r27, 7;
	shr.u32 	%r29, %r25, 1;
	and.b32  	%r30, %r29, 508;
	add.s32 	%r31, %r30, %r28;
	mad.lo.s32 	%r1, %r21, %r31, %r26;
	and.b32  	%r32, %r25, 31;
	mov.u32 	%r33, %ctaid.x;
	shl.b32 	%r34, %r33, 7;
	or.b32  	%r35, %r32, %r34;
	shr.u32 	%r36, %r25, 5;
	mad.lo.s32 	%r2, %r24, %r36, %r35;
	setp.lt.s32 	%p1, %r31, %r22;
	selp.u32 	%r3, 1, 0, %p1;
	setp.lt.s32 	%p2, %r35, %r23;
	selp.u32 	%r4, 1, 0, %p2;
	or.b32  	%r37, %r31, 1;
	setp.lt.s32 	%p3, %r37, %r22;
	selp.b32 	%r5, 2, 0, %p3;
	or.b32  	%r38, %r35, 32;
	setp.lt.s32 	%p4, %r38, %r23;
	selp.b32 	%r6, 2, 0, %p4;
	or.b32  	%r39, %r31, 2;
	setp.lt.s32 	%p5, %r39, %r22;
	selp.b32 	%r7, 4, 0, %p5;
	or.b32  	%r40, %r35, 64;
	setp.lt.s32 	%p6, %r40, %r23;
	selp.b32 	%r8, 4, 0, %p6;
	or.b32  	%r41, %r31, 3;
	setp.lt.s32 	%p7, %r41, %r22;
	selp.b32 	%r9, 8, 0, %p7;
	or.b32  	%r42, %r35, 96;
	setp.lt.s32 	%p8, %r42, %r23;
	selp.b32 	%r10, 8, 0, %p8;
	mad.lo.s32 	%r43, %r26, 132, %r30;
	shl.b32 	%r44, %r25, 2;
	and.b32  	%r45, %r44, 3968;
	or.b32  	%r46, %r45, %r32;
	mul.wide.u32 	%rd14, %r46, 4;
	mov.u32 	%r47, _ZZ15sgemm_128x128x8iiiPKfiS0_iPfiE8smem_ptr;
	cvt.u64.u32 	%rd15, %r47;
	cvta.shared.u64 	%rd16, %rd15;
	add.s64 	%rd17, %rd16, %rd14;
	add.s64 	%rd13, %rd17, 8192;
	mul.wide.u32 	%rd18, %r43, 4;
	add.s64 	%rd11, %rd16, %rd18;
	// begin inline asm
	cvta.to.shared.u64 %rd10, %rd11;
	// end inline asm
	// begin inline asm
	cvta.to.shared.u64 %rd12, %rd13;
	// end inline asm
	setp.lt.s32 	%p9, %r20, 1;
	@%p9 bra 	$L__BB0_6;
	ld.param.u32 	%r82, [_Z15sgemm_128x128x8iiiPKfiS0_iPfi_param_4];
	ld.param.u32 	%r79, [_Z15sgemm_128x128x8iiiPKfiS0_iPfi_param_2];
	mul.lo.s32 	%r48, %r82, 3;
	shl.b32 	%r49, %r82, 1;
	setp.lt.u32 	%p10, %r79, 9;
	mul.wide.s32 	%rd19, %r1, 4;
	add.s64 	%rd3, %rd8, %rd19;
	mul.wide.s32 	%rd20, %r2, 4;
	add.s64 	%rd4, %rd9, %rd20;
	mul.wide.s32 	%rd21, %r49, 4;
	add.s64 	%rd5, %rd3, %rd21;
	mul.wide.s32 	%rd22, %r48, 4;
	add.s64 	%rd6, %rd3, %rd22;
	@%p10 bra 	$L__BB0_4;
	ld.param.u32 	%r80, [_Z15sgemm_128x128x8iiiPKfiS0_iPfi_param_2];
	shr.u32 	%r11, %r5, 1;
	shr.u32 	%r12, %r7, 2;
	shr.u32 	%r13, %r9, 3;
	shr.u32 	%r14, %r6, 1;
	shr.u32 	%r15, %r8, 2;
	shr.u32 	%r16, %r10, 3;
	add.s64 	%rd7, %rd4, 384;
	add.s32 	%r50, %r80, 7;
	shr.u32 	%r51, %r50, 3;
	and.b32  	%r52, %r51, 268435454;
	neg.s32 	%r85, %r52;
	add.s64 	%rd42, %rd4, 128;
$L__BB0_3:
	ld.param.u32 	%r83, [_Z15sgemm_128x128x8iiiPKfiS0_iPfi_param_4];
	// begin inline asm
	{.reg .pred p;
	setp.ne.u32 p, %r3, 0;
	@!p mov.b32 %f1, 0;
	@p ld.global.f32 %f1, [%rd3];}
	
	// end inline asm
	mul.wide.s32 	%rd49, %r83, 4;
	add.s64 	%rd37, %rd3, %rd49;
	// begin inline asm
	{.reg .pred p;
	setp.ne.u32 p, %r11, 0;
	@!p mov.b32 %f2, 0;
	@p ld.global.f32 %f2, [%rd37];}
	
	// end inline asm
	// begin inline asm
	{.reg .pred p;
	setp.ne.u32 p, %r12, 0;
	@!p mov.b32 %f3, 0;
	@p ld.global.f32 %f3, [%rd5];}
	
	// end inline asm
	// begin inline asm
	{.reg .pred p;
	setp.ne.u32 p, %r13, 0;
	@!p mov.b32 %f4, 0;
	@p ld.global.f32 %f4, [%rd6];}
	
	// end inline asm
	// begin inline asm
	st.shared.v4.f32 [%rd10], {%f1, %f2, %f3, %f4};
	
	// end inline asm
	// begin inline asm
	{.reg .pred p;
	setp.ne.u32 p, %r4, 0;
	@!p mov.b32 %f9, 0;
	@p ld.global.f32 %f9, [%rd4];}
	
	// end inline asm
	// begin inline asm
	{.reg .pred p;
	setp.ne.u32 p, %r14, 0;
	@!p mov.b32 %f10, 0;
	@p ld.global.f32 %f10, [%rd42];}
	
	// end inline asm
	add.s64 	%rd43, %rd4, 256;
	// begin inline asm
	{.reg .pred p;
	setp.ne.u32 p, %r15, 0;
	@!p mov.b32 %f11, 0;
	@p ld.global.f32 %f11, [%rd43];}
	
	// end inline asm
	// begin inline asm
	{.reg .pred p;
	setp.ne.u32 p, %r16, 0;
	@!p mov.b32 %f12, 0;
	@p ld.global.f32 %f12, [%rd7];}
	
	// end inline asm
	// begin inline asm
	st.shared.f32 [%rd12], %f9;

	// end inline asm
	add.s64 	%rd46, %rd12, 32;
	// begin inline asm
	st.shared.f32 [%rd46], %f10;

	// end inline asm
	add.s64 	%rd47, %rd12, 64;
	// begin inline asm
	st.shared.f32 [%rd47], %f11;

	// end inline asm
	add.s64 	%rd48, %rd12, 96;
	// begin inline asm
	st.shared.f32 [%rd48], %f12;

	// end inline asm
	bar.sync 	0;
	// begin inline asm
	{.reg .pred p;
	setp.ne.u32 p, %r3, 0;
	@!p mov.b32 %f17, 0;
	@p ld.global.f32 %f17, [%rd3];}
	
	// end inline asm
	// begin inline asm
	{.reg .pred p;
	setp.ne.u32 p, %r11, 0;
	@!p mov.b32 %f18, 0;
	@p ld.global.f32 %f18, [%rd37];}
	
	// end inline asm
	// begin inline asm
	{.reg .pred p;
	setp.ne.u32 p, %r12, 0;
	@!p mov.b32 %f19, 0;
	@p ld.global.f32 %f19, [%rd5];}
	
	// end inline asm
	// begin inline asm
	{.reg .pred p;
	setp.ne.u32 p, %r13, 0;
	@!p mov.b32 %f20, 0;
	@p ld.global.f32 %f20, [%rd6];}
	
	// end inline asm
	// begin inline asm
	st.shared.v4.f32 [%rd10], {%f17, %f18, %f19, %f20};
	
	// end inline asm
	// begin inline asm
	{.reg .pred p;
	setp.ne.u32 p, %r4, 0;
	@!p mov.b32 %f25, 0;
	@p ld.global.f32 %f25, [%rd4];}
	
	// end inline asm
	// begin inline asm
	{.reg .pred p;
	setp.ne.u32 p, %r14, 0;
	@!p mov.b32 %f26, 0;
	@p ld.global.f32 %f26, [%rd42];}
	
	// end inline asm
	// begin inline asm
	{.reg .pred p;
	setp.ne.u32 p, %r15, 0;
	@!p mov.b32 %f27, 0;
	@p ld.global.f32 %f27, [%rd43];}
	
	// end inline asm
	// begin inline asm
	{.reg .pred p;
	setp.ne.u32 p, %r16, 0;
	@!p mov.b32 %f28, 0;
	@p ld.global.f32 %f28, [%rd7];}
	
	// end inline asm
	// begin inline asm
	st.shared.f32 [%rd12], %f25;

	// end inline asm
	// begin inline asm
	st.shared.f32 [%rd46], %f26;

	// end inline asm
	// begin inline asm
	st.shared.f32 [%rd47], %f27;

	// end inline asm
	// begin inline asm
	st.shared.f32 [%rd48], %f28;

	// end inline asm
	bar.sync 	0;
	add.s32 	%r85, %r85, 2;
	setp.ne.s32 	%p11, %r85, 0;
	@%p11 bra 	$L__BB0_3;
$L__BB0_4:
	ld.param.u32 	%r81, [_Z15sgemm_128x128x8iiiPKfiS0_iPfi_param_2];
	add.s32 	%r69, %r81, 7;
	and.b32  	%r70, %r69, 8;
	setp.eq.s32 	%p12, %r70, 0;
	@%p12 bra 	$L__BB0_6;
	ld.param.u32 	%r84, [_Z15sgemm_128x128x8iiiPKfiS0_iPfi_param_4];
	// begin inline asm
	{.reg .pred p;
	setp.ne.u32 p, %r3, 0;
	@!p mov.b32 %f33, 0;
	@p ld.global.f32 %f33, [%rd3];}
	
	// end inline asm
	shr.u32 	%r72, %r5, 1;
	mul.wide.s32 	%rd63, %r84, 4;
	add.s64 	%rd51, %rd3, %rd63;
	// begin inline asm
	{.reg .pred p;
	setp.ne.u32 p, %r72, 0;
	@!p mov.b32 %f34, 0;
	@p ld.global.f32 %f34, [%rd51];}
	
	// end inline asm
	shr.u32 	%r73, %r7, 2;
	// begin inline asm
	{.reg .pred p;
	setp.ne.u32 p, %r73, 0;
	@!p mov.b32 %f35, 0;
	@p ld.global.f32 %f35, [%rd5];}
	
	// end inline asm
	shr.u32 	%r74, %r9, 3;
	// begin inline asm
	{.reg .pred p;
	setp.ne.u32 p, %r74, 0;
	@!p mov.b32 %f36, 0;
	@p ld.global.f32 %f36, [%rd6];}
	
	// end inline asm
	// begin inline asm
	st.shared.v4.f32 [%rd10], {%f33, %f34, %f35, %f36};
	
	// end inline asm
	// begin inline asm
	{.reg .pred p;
	setp.ne.u32 p, %r4, 0;
	@!p mov.b32 %f41, 0;
	@p ld.global.f32 %f41, [%rd4];}
	
	// end inline asm
	shr.u32 	%r76, %r6, 1;
	add.s64 	%rd56, %rd4, 128;
	// begin inline asm
	{.reg .pred p;
	setp.ne.u32 p, %r76, 0;
	@!p mov.b32 %f42, 0;
	@p ld.global.f32 %f42, [%rd56];}
	
	// end inline asm
	shr.u32 	%r77, %r8, 2;
	add.s64 	%rd57, %rd4, 256;
	// begin inline asm
	{.reg .pred p;
	setp.ne.u32 p, %r77, 0;
	@!p mov.b32 %f43, 0;
	@p ld.global.f32 %f43, [%rd57];}
	
	// end inline asm
	shr.u32 	%r78, %r10, 3;
	add.s64 	%rd58, %rd4, 384;
	// begin inline asm
	{.reg .pred p;
	setp.ne.u32 p, %r78, 0;
	@!p mov.b32 %f44, 0;
	@p ld.global.f32 %f44, [%rd58];}
	
	// end inline asm
	// begin inline asm
	st.shared.f32 [%rd12], %f41;

	// end inline asm
	add.s64 	%rd60, %rd12, 32;
	// begin inline asm
	st.shared.f32 [%rd60], %f42;

	// end inline asm
	add.s64 	%rd61, %rd12, 64;
	// begin inline asm
	st.shared.f32 [%rd61], %f43;

	// end inline asm
	add.s64 	%rd62, %rd12, 96;
	// begin inline asm
	st.shared.f32 [%rd62], %f44;

	// end inline asm
	bar.sync 	0;
$L__BB0_6:
	ret;

}


// ===== COMPILED SASS (sm_100) =====

	.target	sm_100

	.elftype	@"ET_EXEC"


//--------------------- .note.nv.tkinfo           --------------------------
	.section	.note.nv.tkinfo,"",@"SHT_NOTE"
	.sectionflags	@"SHF_NOTE_NV_TKINFO"
	.tkinfo
        /*0018*/ 	.word	0x00000002
        /*0030*/ 	.string	""
        /*0030*/ 	.string	"ptxas"
        /*0030*/ 	.string	"Cuda compilation tools, release 13.0, V13.0.88"
        /*0030*/ 	.string	"Build cuda_13.0.r13.0/compiler.36424714_0"
        /*0030*/ 	.string	"-arch sm_100 -m 64 "



//--------------------- .note.nv.cuinfo           --------------------------
	.section	.note.nv.cuinfo,"",@"SHT_NOTE"
	.sectionflags	@"SHF_NOTE_NV_CUINFO"
        /*0018*/ 	.short	0x0002
        /*001a*/ 	.short	0x0064
        /*001c*/ 	.short	0x0082
	.zero		2


//--------------------- .nv.info                  --------------------------
	.section	.nv.info,"",@"SHT_CUDA_INFO"
	.align	4


	//----- nvinfo : EIATTR_REGCOUNT
	.align		4
        /*0000*/ 	.byte	0x04, 0x2f
        /*0002*/ 	.short	(.L_1 - .L_0)
	.align		4
.L_0:
        /*0004*/ 	.word	index@(_Z15sgemm_128x128x8iiiPKfiS0_iPfi)
        /*0008*/ 	.word	0x00000030


	//----- nvinfo : EIATTR_FRAME_SIZE
	.align		4
.L_1:
        /*000c*/ 	.byte	0x04, 0x11
        /*000e*/ 	.short	(.L_3 - .L_2)
	.align		4
.L_2:
        /*0010*/ 	.word	index@(_Z15sgemm_128x128x8iiiPKfiS0_iPfi)
        /*0014*/ 	.word	0x00000000


	//----- nvinfo : EIATTR_MIN_STACK_SIZE
	.align		4
.L_3:
        /*0018*/ 	.byte	0x04, 0x12
        /*001a*/ 	.short	(.L_5 - .L_4)
	.align		4
.L_4:
        /*001c*/ 	.word	index@(_Z15sgemm_128x128x8iiiPKfiS0_iPfi)
        /*0020*/ 	.word	0x00000000
.L_5:


//--------------------- .nv.compat                --------------------------
	.section	.nv.compat,"",@"SHT_CUDA_COMPAT_INFO"
	.align	4
        /*0000*/ 	.byte	0x02, 0x09, 0x00, 0x00, 0x02, 0x02, 0x01, 0x00, 0x02, 0x05, 0x05, 0x00, 0x03, 0x07, 0x01, 0x01
        /*0010*/ 	.byte	0x02, 0x03, 0x00, 0x00, 0x02, 0x06, 0x01, 0x00, 0x04, 0x0b, 0x08, 0x00, 0x09, 0x00, 0x00, 0x00
        /*0020*/ 	.byte	0x00, 0x00, 0x00, 0x00


//--------------------- .nv.info._Z15sgemm_128x128x8iiiPKfiS0_iPfi --------------------------
	.section	.nv.info._Z15sgemm_128x128x8iiiPKfiS0_iPfi,"",@"SHT_CUDA_INFO"
	.sectionflags	@""
	.align	4


	//----- nvinfo : EIATTR_CUDA_API_VERSION
	.align		4
        /*0000*/ 	.byte	0x04, 0x37
        /*0002*/ 	.short	(.L_7 - .L_6)
.L_6:
        /*0004*/ 	.word	0x00000082


	//----- nvinfo : EIATTR_KPARAM_INFO
	.align		4
.L_7:
        /*0008*/ 	.byte	0x04, 0x17
        /*000a*/ 	.short	(.L_9 - .L_8)
.L_8:
        /*000c*/ 	.word	0x00000000
        /*0010*/ 	.short	0x0008
        /*0012*/ 	.short	0x0038
        /*0014*/ 	.byte	0x00, 0xf0, 0x11, 0x00


	//----- nvinfo : EIATTR_KPARAM_INFO
	.align		4
.L_9:
        /*0018*/ 	.byte	0x04, 0x17
        /*001a*/ 	.short	(.L_11 - .L_10)
.L_10:
        /*001c*/ 	.word	0x00000000
        /*0020*/ 	.short	0x0007
        /*0022*/ 	.short	0x0030
        /*0024*/ 	.byte	0x00, 0xf5, 0x21, 0x00


	//----- nvinfo : EIATTR_KPARAM_INFO
	.align		4
.L_11:
        /*0028*/ 	.byte	0x04, 0x17
        /*002a*/ 	.short	(.L_13 - .L_12)
.L_12:
        /*002c*/ 	.word	0x00000000
        /*0030*/ 	.short	0x0006
        /*0032*/ 	.short	0x0028
        /*0034*/ 	.byte	0x00, 0xf0, 0x11, 0x00


	//----- nvinfo : EIATTR_KPARAM_INFO
	.align		4
.L_13:
        /*0038*/ 	.byte	0x04, 0x17
        /*003a*/ 	.short	(.L_15 - .L_14)
.L_14:
        /*003c*/ 	.word	0x00000000
        /*0040*/ 	.short	0x0005
        /*0042*/ 	.short	0x0020
        /*0044*/ 	.byte	0x00, 0xf5, 0x21, 0x00


	//----- nvinfo : EIATTR_KPARAM_INFO
	.align		4
.L_15:
        /*0048*/ 	.byte	0x04, 0x17
        /*004a*/ 	.short	(.L_17 - .L_16)
.L_16:
        /*004c*/ 	.word	0x00000000
        /*0050*/ 	.short	0x0004
        /*0052*/ 	.short	0x0018
        /*0054*/ 	.byte	0x00, 0xf0, 0x11, 0x00


	//----- nvinfo : EIATTR_KPARAM_INFO
	.align		4
.L_17:
        /*0058*/ 	.byte	0x04, 0x17
        /*005a*/ 	.short	(.L_19 - .L_18)
.L_18:
        /*005c*/ 	.word	0x00000000
        /*0060*/ 	.short	0x0003
        /*0062*/ 	.short	0x0010
        /*0064*/ 	.byte	0x00, 0xf5, 0x21, 0x00


	//----- nvinfo : EIATTR_KPARAM_INFO
	.align		4
.L_19:
        /*0068*/ 	.byte	0x04, 0x17
        /*006a*/ 	.short	(.L_21 - .L_20)
.L_20:
        /*006c*/ 	.word	0x00000000
        /*0070*/ 	.short	0x0002
        /*0072*/ 	.short	0x0008
        /*0074*/ 	.byte	0x00, 0xf0, 0x11, 0x00


	//----- nvinfo : EIATTR_KPARAM_INFO
	.align		4
.L_21:
        /*0078*/ 	.byte	0x04, 0x17
        /*007a*/ 	.short	(.L_23 - .L_22)
.L_22:
        /*007c*/ 	.word	0x00000000
        /*0080*/ 	.short	0x0001
        /*0082*/ 	.short	0x0004
        /*0084*/ 	.byte	0x00, 0xf0, 0x11, 0x00


	//----- nvinfo : EIATTR_KPARAM_INFO
	.align		4
.L_23:
        /*0088*/ 	.byte	0x04, 0x17
        /*008a*/ 	.short	(.L_25 - .L_24)
.L_24:
        /*008c*/ 	.word	0x00000000
        /*0090*/ 	.short	0x0000
        /*0092*/ 	.short	0x0000
        /*0094*/ 	.byte	0x00, 0xf0, 0x11, 0x00


	//----- nvinfo : EIATTR_SPARSE_MMA_MASK
	.align		4
.L_25:
        /*0098*/ 	.byte	0x03, 0x50
        /*009a*/ 	.short	0x0000


	//----- nvinfo : EIATTR_MAXREG_COUNT
	.align		4
        /*009c*/ 	.byte	0x03, 0x1b
        /*009e*/ 	.short	0x00ff


	//----- nvinfo : EIATTR_NUM_BARRIERS
	.align		4
        /*00a0*/ 	.byte	0x02, 0x4c
        /*00a2*/ 	.byte	0x01
	.zero		1


	//----- nvinfo : EIATTR_MERCURY_ISA_VERSION
	.align		4
        /*00a4*/ 	.byte	0x03, 0x5f
        /*00a6*/ 	.short	0x0101


	//----- nvinfo : EIATTR_VRC_CTA_INIT_COUNT
	.align		4
        /*00a8*/ 	.byte	0x02, 0x4a
	.zero		1
	.zero		1


	//----- nvinfo : EIATTR_EXIT_INSTR_OFFSETS
	.align		4
        /*00ac*/ 	.byte	0x04, 0x1c
        /*00ae*/ 	.short	(.L_27 - .L_26)


	//   ....[0]....
.L_26:
        /*00b0*/ 	.word	0x000002f0


	//   ....[1]....
        /*00b4*/ 	.word	0x000008a0


	//   ....[2]....
        /*00b8*/ 	.word	0x00000af0


	//----- nvinfo : EIATTR_CBANK_PARAM_SIZE
	.align		4
.L_27:
        /*00bc*/ 	.byte	0x03, 0x19
        /*00be*/ 	.short	0x003c


	//----- nvinfo : EIATTR_PARAM_CBANK
	.align		4
        /*00c0*/ 	.byte	0x04, 0x0a
        /*00c2*/ 	.short	(.L_29 - .L_28)
	.align		4
.L_28:
        /*00c4*/ 	.word	index@(.nv.constant0._Z15sgemm_128x128x8iiiPKfiS0_iPfi)
        /*00c8*/ 	.short	0x0380
        /*00ca*/ 	.short	0x003c


	//----- nvinfo : EIATTR_SW_WAR
	.align		4
.L_29:
        /*00cc*/ 	.byte	0x04, 0x36
        /*00ce*/ 	.short	(.L_31 - .L_30)
.L_30:
        /*00d0*/ 	.word	0x00000008
.L_31:


//--------------------- .nv.callgraph             --------------------------
	.section	.nv.callgraph,"",@"SHT_CUDA_CALLGRAPH"
	.align	4
	.sectionentsize	8
	.align		4
        /*0000*/ 	.word	0x00000000
	.align		4
        /*0004*/ 	.word	0xffffffff
	.align		4
        /*0008*/ 	.word	0x00000000
	.align		4
        /*000c*/ 	.word	0xfffffffe
	.align		4
        /*0010*/ 	.word	0x00000000
	.align		4
        /*0014*/ 	.word	0xfffffffd
	.align		4
        /*0018*/ 	.word	0x00000000
	.align		4
        /*001c*/ 	.word	0xfffffffc


//--------------------- .text._Z15sgemm_128x128x8iiiPKfiS0_iPfi --------------------------
	.section	.text._Z15sgemm_128x128x8iiiPKfiS0_iPfi,"ax",@progbits
	.align	128
        .global         _Z15sgemm_128x128x8iiiPKfiS0_iPfi
        .type           _Z15sgemm_128x128x8iiiPKfiS0_iPfi,@function
        .size           _Z15sgemm_128x128x8iiiPKfiS0_iPfi,(.L_x_3 - _Z15sgemm_128x128x8iiiPKfiS0_iPfi)
        .other          _Z15sgemm_128x128x8iiiPKfiS0_iPfi,@"STO_CUDA_ENTRY STV_DEFAULT"
_Z15sgemm_128x128x8iiiPKfiS0_iPfi:
.text._Z15sgemm_128x128x8iiiPKfiS0_iPfi:
[----:B------:R-:W-:Y:S01]  /*0000*/  LDC R1, c[0x0][0x37c] ;  /* 0x0000df00ff017b82 */ /* 0x000fe20000000800 */
[----:B------:R-:W0:Y:S01]  /*0010*/  S2R R15, SR_TID.X ;  /* 0x00000000000f7919 */ /* 0x000e220000002100 */
[----:B------:R-:W1:Y:S01]  /*0020*/  LDCU UR4, c[0x0][0x3a8] ;  /* 0x00007500ff0477ac */ /* 0x000e620008000800 */
[----:B------:R-:W-:-:S05]  /*0030*/  MOV R2, 0x400 ;  /* 0x0000040000027802 */ /* 0x000fca0000000f00 */
[----:B------:R-:W2:Y:S01]  /*0040*/  LDC R4, c[0x0][0x388] ;  /* 0x0000e200ff047b82 */ /* 0x000ea20000000800 */
[----:B------:R-:W3:Y:S01]  /*0050*/  S2R R3, SR_CgaCtaId ;  /* 0x0000000000037919 */ /* 0x000ee20000008800 */
[----:B------:R-:W4:Y:S01]  /*0060*/  LDCU.64 UR6, c[0x0][0x380] ;  /* 0x00007000ff0677ac */ /* 0x000f220008000a00 */
[----:B------:R-:W5:Y:S01]  /*0070*/  S2R R5, SR_CTAID.X ;  /* 0x0000000000057919 */ /* 0x000f620000002500 */
[----:B------:R-:W4:Y:S01]  /*0080*/  LDCU UR5, c[0x0][0x398] ;  /* 0x00007300ff0577ac */ /* 0x000f220008000800 */
[----:B------:R-:W4:Y:S01]  /*0090*/  S2R R10, SR_SWINHI ;  /* 0x00000000000a7919 */ /* 0x000f220000002f00 */
[----:B------:R-:W4:Y:S01]  /*00a0*/  S2R R12, SR_CTAID.Y ;  /* 0x00000000000c7919 */ /* 0x000f220000002600 */
[----:B--2---:R-:W-:Y:S02]  /*00b0*/  ISETP.GE.AND P5, PT, R4, 0x1, PT ;  /* 0x000000010400780c */ /* 0x004fe40003fa6270 */
[----:B0-----:R-:W-:Y:S02]  /*00c0*/  LOP3.LUT R0, R15, 0x1f, RZ, 0xc0, !PT ;  /* 0x0000001f0f007812 */ /* 0x001fe400078ec0ff */
[----:B------:R-:W-:-:S02]  /*00d0*/  SHF.R.U32.HI R7, RZ, 0x5, R15 ;  /* 0x00000005ff077819 */ /* 0x000fc4000001160f */
[----:B---3--:R-:W-:Y:S01]  /*00e0*/  LEA R3, R3, R2, 0x18 ;  /* 0x0000000203037211 */ /* 0x008fe200078ec0ff */
[----:B------:R-:W-:Y:S02]  /*00f0*/  IMAD.SHL.U32 R2, R15, 0x4, RZ ;  /* 0x000000040f027824 */ /* 0x000fe400078e00ff */
[----:B-----5:R-:W-:Y:S01]  /*0100*/  IMAD R8, R5, 0x80, R0 ;  /* 0x0000008005087824 */ /* 0x020fe200078e0200 */
[----:B------:R-:W-:Y:S02]  /*0110*/  SHF.R.U32.HI R0, RZ, 0x1, R15 ;  /* 0x00000001ff007819 */ /* 0x000fe4000001160f */
[----:B------:R-:W-:Y:S01]  /*0120*/  LOP3.LUT R6, R2, 0xf80, RZ, 0xc0, !PT ;  /* 0x00000f8002067812 */ /* 0x000fe200078ec0ff */
[----:B-1----:R-:W-:Y:S01]  /*0130*/  IMAD R11, R7, UR4, R8 ;  /* 0x00000004070b7c24 */ /* 0x002fe2000f8e0208 */
[----:B------:R-:W-:Y:S01]  /*0140*/  LOP3.LUT R5, R0, 0x1fc, RZ, 0xc0, !PT ;  /* 0x000001fc00057812 */ /* 0x000fe200078ec0ff */
[----:B------:R-:W-:Y:S01]  /*0150*/  VIADD R0, R8, 0x20 ;  /* 0x0000002008007836 */ /* 0x000fe20000000000 */
[----:B------:R-:W-:-:S02]  /*0160*/  MOV R2, R3 ;  /* 0x0000000300027202 */ /* 0x000fc40000000f00 */
[----:B----4-:R-:W-:Y:S01]  /*0170*/  MOV R3, R10 ;  /* 0x0000000a00037202 */ /* 0x010fe20000000f00 */
[----:B------:R-:W-:Y:S01]  /*0180*/  VIADD R10, R8, 0x40 ;  /* 0x00000040080a7836 */ /* 0x000fe20000000000 */
[----:B------:R-:W-:Y:S01]  /*0190*/  LOP3.LUT R13, R6, 0x1f, R15, 0xf8, !PT ;  /* 0x0000001f060d7812 */ /* 0x000fe200078ef80f */
[----:B------:R-:W-:Y:S01]  /*01a0*/  IMAD R9, R12, 0x80, R5 ;  /* 0x000000800c097824 */ /* 0x000fe200078e0205 */
[----:B------:R-:W-:Y:S02]  /*01b0*/  ISETP.GE.AND P4, PT, R0, UR7, PT ;  /* 0x0000000700007c0c */ /* 0x000fe4000bf86270 */
[----:B------:R-:W-:Y:S01]  /*01c0*/  ISETP.GE.AND P0, PT, R8, UR7, PT ;  /* 0x0000000708007c0c */ /* 0x000fe2000bf06270 */
[----:B------:R-:W-:Y:S01]  /*01d0*/  IMAD.WIDE.U32 R6, R13, 0x4, R2 ;  /* 0x000000040d067825 */ /* 0x000fe200078e0002 */
[----:B------:R-:W-:-:S03]  /*01e0*/  ISETP.GE.AND P2, PT, R10, UR7, PT ;  /* 0x000000070a007c0c */ /* 0x000fc6000bf46270 */
[C---:B------:R-:W-:Y:S01]  /*01f0*/  VIADD R0, R9.reuse, 0x1 ;  /* 0x0000000109007836 */ /* 0x040fe20000000000 */
[----:B------:R-:W-:Y:S01]  /*0200*/  IADD3 R20, P3, PT, R6, 0x2000, RZ ;  /* 0x0000200006147810 */ /* 0x000fe20007f7e0ff */
[----:B------:R-:W-:Y:S02]  /*0210*/  VIADD R8, R8, 0x60 ;  /* 0x0000006008087836 */ /* 0x000fe40000000000 */
[C---:B------:R-:W-:Y:S01]  /*0220*/  VIADD R6, R9.reuse, 0x3 ;  /* 0x0000000309067836 */ /* 0x040fe20000000000 */
[----:B------:R-:W-:Y:S01]  /*0230*/  ISETP.GE.AND P6, PT, R0, UR6, PT ;  /* 0x0000000600007c0c */ /* 0x000fe2000bfc6270 */
[----:B------:R-:W-:Y:S01]  /*0240*/  VIADD R0, R9, 0x2 ;  /* 0x0000000209007836 */ /* 0x000fe20000000000 */
[----:B------:R-:W-:Y:S01]  /*0250*/  ISETP.GE.AND P1, PT, R8, UR7, PT ;  /* 0x0000000708007c0c */ /* 0x000fe2000bf26270 */
[----:B------:R-:W-:Y:S01]  /*0260*/  IMAD.X R21, RZ, RZ, R7, P3 ;  /* 0x000000ffff157224 */ /* 0x000fe200018e0607 */
[----:B------:R-:W-:Y:S01]  /*0270*/  LOP3.LUT R8, R15, 0x7, RZ, 0xc0, !PT ;  /* 0x000000070f087812 */ /* 0x000fe200078ec0ff */
[----:B------:R-:W-:Y:S01]  /*0280*/  IMAD.U32 R15, RZ, RZ, UR5 ;  /* 0x00000005ff0f7e24 */ /* 0x000fe2000f8e00ff */
[----:B------:R-:W-:-:S02]  /*0290*/  ISETP.GE.AND P3, PT, R0, UR6, PT ;  /* 0x0000000600007c0c */ /* 0x000fc4000bf66270 */
[----:B------:R-:W-:Y:S02]  /*02a0*/  SEL R0, RZ, 0x2, P4 ;  /* 0x00000002ff007807 */ /* 0x000fe40002000000 */
[C---:B------:R-:W-:Y:S01]  /*02b0*/  ISETP.GE.AND P4, PT, R9.reuse, UR6, PT ;  /* 0x0000000609007c0c */ /* 0x040fe2000bf86270 */
[----:B------:R-:W-:-:S03]  /*02c0*/  IMAD R9, R9, R15, R8 ;  /* 0x0000000f09097224 */ /* 0x000fc600078e0208 */
[----:B------:R-:W-:Y:S02]  /*02d0*/  P2R R28, PR, RZ, 0x10 ;  /* 0x00000010ff1c7803 */ /* 0x000fe40000000000 */
[----:B------:R-:W-:Y:S01]  /*02e0*/  ISETP.GE.AND P4, PT, R6, UR6, PT ;  /* 0x0000000606007c0c */ /* 0x000fe2000bf86270 */
[----:B------:R-:W-:-:S12]  /*02f0*/  @!P5 EXIT ;  /* 0x000000000000d94d */ /* 0x000fd80003800000 */
[----:B------:R-:W0:Y:S01]  /*0300*/  LDC.64 R6, c[0x0][0x390] ;  /* 0x0000e400ff067b82 */ /* 0x000e220000000a00 */
[----:B------:R-:W-:Y:S01]  /*0310*/  MOV R20, R20 ;  /* 0x0000001400147202 */ /* 0x000fe20000000f00 */
[----:B------:R-:W-:Y:S01]  /*0320*/  IMAD R5, R8, 0x84, R5 ;  /* 0x0000008408057824 */ /* 0x000fe200078e0205 */
[----:B------:R-:W-:Y:S01]  /*0330*/  SEL R21, RZ, 0x8, P1 ;  /* 0x00000008ff157807 */ /* 0x000fe20000800000 */
[----:B------:R-:W-:Y:S01]  /*0340*/  IMAD.SHL.U32 R13, R15, 0x2, RZ ;  /* 0x000000020f0d7824 */ /* 0x000fe200078e00ff */
[----:B------:R-:W-:Y:S01]  /*0350*/  ISETP.GE.U32.AND P1, PT, R4, 0x9, PT ;  /* 0x000000090400780c */ /* 0x000fe20003f26070 */
[----:B------:R-:W-:Y:S01]  /*0360*/  IMAD.WIDE.U32 R2, R5, 0x4, R2 ;  /* 0x0000000405027825 */ /* 0x000fe200078e0002 */
[----:B------:R-:W1:Y:S01]  /*0370*/  LDCU.64 UR4, c[0x0][0x358] ;  /* 0x00006b00ff0477ac */ /* 0x000e620008000a00 */
[----:B------:R-:W2:Y:S01]  /*0380*/  LDC.64 R16, c[0x0][0x3a0] ;  /* 0x0000e800ff107b82 */ /* 0x000ea20000000a00 */
[----:B------:R-:W-:Y:S01]  /*0390*/  SEL R25, RZ, 0x4, P2 ;  /* 0x00000004ff197807 */ /* 0x000fe20001000000 */
[----:B------:R-:W-:Y:S01]  /*03a0*/  IMAD R19, R15, 0x3, RZ ;  /* 0x000000030f137824 */ /* 0x000fe200078e02ff */
[----:B------:R-:W-:-:S02]  /*03b0*/  MOV R14, R2 ;  /* 0x00000002000e7202 */ /* 0x000fc40000000f00 */
[----:B------:R-:W-:Y:S02]  /*03c0*/  SEL R27, RZ, 0x2, P6 ;  /* 0x00000002ff1b7807 */ /* 0x000fe40003000000 */
[----:B------:R-:W-:Y:S02]  /*03d0*/  SEL R26, RZ, 0x4, P3 ;  /* 0x00000004ff1a7807 */ /* 0x000fe40001800000 */
[----:B------:R-:W-:Y:S01]  /*03e0*/  SEL R24, RZ, 0x8, P4 ;  /* 0x00000008ff187807 */ /* 0x000fe20002000000 */
[----:B0-----:R-:W-:-:S04]  /*03f0*/  IMAD.WIDE R2, R9, 0x4, R6 ;  /* 0x0000000409027825 */ /* 0x001fc800078e0206 */
[----:B------:R-:W-:-:S04]  /*0400*/  IMAD.WIDE R12, R13, 0x4, R2 ;  /* 0x000000040d0c7825 */ /* 0x000fc800078e0202 */
[----:B--2---:R-:W-:-:S04]  /*0410*/  IMAD.WIDE R16, R11, 0x4, R16 ;  /* 0x000000040b107825 */ /* 0x004fc800078e0210 */
[----:B------:R-:W-:Y:S01]  /*0420*/  IMAD.WIDE R18, R19, 0x4, R2 ;  /* 0x0000000413127825 */ /* 0x000fe200078e0202 */
[----:B-1----:R-:W-:Y:S06]  /*0430*/  @!P1 BRA `(.L_x_0) ;  /* 0x00000004000c9947 */ /* 0x002fec0003800000 */
[----:B------:R-:W-:Y:S01]  /*0440*/  VIADD R4, R4, 0x7 ;  /* 0x0000000704047836 */ /* 0x000fe20000000000 */
[----:B------:R-:W-:Y:S02]  /*0450*/  SHF.R.U32.HI R30, RZ, 0x1, R27 ;  /* 0x00000001ff1e7819 */ /* 0x000fe4000001161b */
[----:B------:R-:W-:Y:S02]  /*0460*/  SHF.R.U32.HI R32, RZ, 0x2, R26 ;  /* 0x00000002ff207819 */ /* 0x000fe4000001161a */
[----:B------:R-:W-:Y:S02]  /*0470*/  SHF.R.U32.HI R4, RZ, 0x3, R4 ;  /* 0x00000003ff047819 */ /* 0x000fe40000011604 */
[----:B------:R-:W-:Y:S02]  /*0480*/  SHF.R.U32.HI R34, RZ, 0x3, R24 ;  /* 0x00000003ff227819 */ /* 0x000fe40000011618 */
[----:B------:R-:W-:Y:S02]  /*0490*/  LOP3.LUT R4, R4, 0xffffffe, RZ, 0xc0, !PT ;  /* 0x0ffffffe04047812 */ /* 0x000fe400078ec0ff */
[----:B------:R-:W-:-:S02]  /*04a0*/  SHF.R.U32.HI R36, RZ, 0x1, R0 ;  /* 0x00000001ff247819 */ /* 0x000fc40000011600 */
[----:B------:R-:W-:Y:S01]  /*04b0*/  SHF.R.U32.HI R38, RZ, 0x2, R25 ;  /* 0x00000002ff267819 */ /* 0x000fe20000011619 */
[----:B------:R-:W-:Y:S01]  /*04c0*/  IMAD.MOV R29, RZ, RZ, -R4 ;  /* 0x000000ffff1d7224 */ /* 0x000fe200078e0a04 */
[----:B------:R-:W-:-:S07]  /*04d0*/  SHF.R.U32.HI R40, RZ, 0x3, R21 ;  /* 0x00000003ff287819 */ /* 0x000fce0000011615 */
.L_x_1:
[----:B0-----:R-:W0:Y:S01]  /*04e0*/  LDC R15, c[0x0][0x398] ;  /* 0x0000e600ff0f7b82 */ /* 0x001e220000000800 */
[----:B------:R-:W-:Y:S02]  /*04f0*/  ISETP.NE.AND P6, PT, R28, RZ, PT ;  /* 0x000000ff1c00720c */ /* 0x000fe40003fc5270 */
[----:B------:R-:W-:Y:S02]  /*0500*/  ISETP.NE.U32.AND P1, PT, R30, RZ, PT ;  /* 0x000000ff1e00720c */ /* 0x000fe40003f25070 */
[----:B------:R-:W-:Y:S02]  /*0510*/  SEL R4, R4, RZ, !P6 ;  /* 0x000000ff04047207 */ /* 0x000fe40007000000 */
[----:B------:R-:W-:Y:S02]  /*0520*/  ISETP.NE.U32.AND P2, PT, R32, RZ, PT ;  /* 0x000000ff2000720c */ /* 0x000fe40003f45070 */
[----:B------:R-:W-:Y:S02]  /*0530*/  ISETP.NE.U32.AND P3, PT, R36, RZ, PT ;  /* 0x000000ff2400720c */ /* 0x000fe40003f65070 */
[----:B------:R-:W-:-:S02]  /*0540*/  ISETP.NE.U32.AND P4, PT, R38, RZ, PT ;  /* 0x000000ff2600720c */ /* 0x000fc40003f85070 */
[----:B------:R-:W-:Y:S01]  /*0550*/  ISETP.NE.U32.AND P5, PT, R40, RZ, PT ;  /* 0x000000ff2800720c */ /* 0x000fe20003fa5070 */
[----:B------:R-:W2:Y:S01]  /*0560*/  @!P6 LDG.E R4, desc[UR4][R2.64] ;  /* 0x000000040204e981 */ /* 0x000ea2000c1e1900 */
[----:B------:R-:W-:Y:S02]  /*0570*/  ISETP.NE.U32.AND P6, PT, R34, RZ, PT ;  /* 0x000000ff2200720c */ /* 0x000fe40003fc5070 */
[----:B------:R-:W-:Y:S02]  /*0580*/  SEL R5, R5, RZ, P1 ;  /* 0x000000ff05057207 */ /* 0x000fe40000800000 */
[----:B------:R-:W-:Y:S02]  /*0590*/  SEL R6, R6, RZ, P2 ;  /* 0x000000ff06067207 */ /* 0x000fe40001000000 */
[----:B------:R-:W-:Y:S02]  /*05a0*/  SEL R7, R7, RZ, P6 ;  /* 0x000000ff07077207 */ /* 0x000fe40003000000 */
[----:B------:R-:W-:Y:S01]  /*05b0*/  SEL R45, R45, RZ, !P0 ;  /* 0x000000ff2d2d7207 */ /* 0x000fe20004000000 */
[----:B0-----:R-:W-:Y:S01]  /*05c0*/  IMAD.WIDE R22, R15, 0x4, R2 ;  /* 0x000000040f167825 */ /* 0x001fe200078e0202 */
[----:B------:R-:W-:Y:S01]  /*05d0*/  SEL R43, R43, RZ, P3 ;  /* 0x000000ff2b2b7207 */ /* 0x000fe20001800000 */
[----:B------:R-:W2:Y:S01]  /*05e0*/  @P2 LDG.E R6, desc[UR4][R12.64] ;  /* 0x000000040c062981 */ /* 0x000ea2000c1e1900 */
[----:B------:R-:W-:-:S02]  /*05f0*/  SEL R41, R41, RZ, P4 ;  /* 0x000000ff29297207 */ /* 0x000fc40002000000 */
[----:B------:R-:W-:Y:S01]  /*0600*/  SEL R39, R39, RZ, P5 ;  /* 0x000000ff27277207 */ /* 0x000fe20002800000 */
[----:B------:R-:W2:Y:S04]  /*0610*/  @P6 LDG.E R7, desc[UR4][R18.64] ;  /* 0x0000000412076981 */ /* 0x000ea8000c1e1900 */
[----:B------:R-:W2:Y:S04]  /*0620*/  @P1 LDG.E R5, desc[UR4][R22.64] ;  /* 0x0000000416051981 */ /* 0x000ea8000c1e1900 */
[----:B------:R-:W3:Y:S04]  /*0630*/  @!P0 LDG.E R45, desc[UR4][R16.64] ;  /* 0x00000004102d8981 */ /* 0x000ee8000c1e1900 */
[----:B------:R-:W4:Y:S04]  /*0640*/  @P3 LDG.E R43, desc[UR4][R16.64+0x80] ;  /* 0x00008004102b3981 */ /* 0x000f28000c1e1900 */
[----:B------:R-:W5:Y:S04]  /*0650*/  @P4 LDG.E R41, desc[UR4][R16.64+0x100] ;  /* 0x0001000410294981 */ /* 0x000f68000c1e1900 */
[----:B------:R-:W5:Y:S01]  /*0660*/  @P5 LDG.E R39, desc[UR4][R16.64+0x180] ;  /* 0x0001800410275981 */ /* 0x000f62000c1e1900 */
[----:B------:R-:W-:-:S02]  /*0670*/  SEL R9, R9, RZ, P1 ;  /* 0x000000ff09097207 */ /* 0x000fc40000800000 */
[----:B------:R-:W-:Y:S02]  /*0680*/  SEL R10, R10, RZ, P2 ;  /* 0x000000ff0a0a7207 */ /* 0x000fe40001000000 */
[----:B------:R-:W-:Y:S02]  /*0690*/  SEL R11, R11, RZ, P6 ;  /* 0x000000ff0b0b7207 */ /* 0x000fe40003000000 */
[----:B------:R-:W-:Y:S02]  /*06a0*/  SEL R37, R37, RZ, !P0 ;  /* 0x000000ff25257207 */ /* 0x000fe40004000000 */
[----:B------:R-:W-:Y:S02]  /*06b0*/  SEL R35, R35, RZ, P3 ;  /* 0x000000ff23237207 */ /* 0x000fe40001800000 */
[----:B------:R-:W-:Y:S02]  /*06c0*/  SEL R33, R33, RZ, P4 ;  /* 0x000000ff21217207 */ /* 0x000fe40002000000 */
[----:B------:R-:W-:Y:S01]  /*06d0*/  SEL R31, R31, RZ, P5 ;  /* 0x000000ff1f1f7207 */ /* 0x000fe20002800000 */
[----:B--2---:R0:W-:Y:S04]  /*06e0*/  STS.128 [R14], R4 ;  /* 0x000000040e007388 */ /* 0x0041e80000000c00 */
[----:B---3--:R0:W-:Y:S04]  /*06f0*/  STS [R20], R45 ;  /* 0x0000002d14007388 */ /* 0x0081e80000000800 */
[----:B----4-:R0:W-:Y:S04]  /*0700*/  STS [R20+0x20], R43 ;  /* 0x0000202b14007388 */ /* 0x0101e80000000800 */
[----:B-----5:R0:W-:Y:S04]  /*0710*/  STS [R20+0x40], R41 ;  /* 0x0000402914007388 */ /* 0x0201e80000000800 */
[----:B------:R0:W-:Y:S01]  /*0720*/  STS [R20+0x60], R39 ;  /* 0x0000602714007388 */ /* 0x0001e20000000800 */
[----:B------:R-:W-:Y:S06]  /*0730*/  BAR.SYNC.DEFER_BLOCKING 0x0 ;  /* 0x0000000000007b1d */ /* 0x000fec0000010000 */
[----:B------:R-:W2:Y:S01]  /*0740*/  @P1 LDG.E R9, desc[UR4][R22.64] ;  /* 0x0000000416091981 */ /* 0x000ea2000c1e1900 */
[----:B------:R-:W-:-:S03]  /*0750*/  ISETP.NE.AND P1, PT, R28, RZ, PT ;  /* 0x000000ff1c00720c */ /* 0x000fc60003f25270 */
[----:B------:R-:W2:Y:S01]  /*0760*/  @P2 LDG.E R10, desc[UR4][R12.64] ;  /* 0x000000040c0a2981 */ /* 0x000ea2000c1e1900 */
[----:B------:R-:W-:-:S03]  /*0770*/  SEL R8, R8, RZ, !P1 ;  /* 0x000000ff08087207 */ /* 0x000fc60004800000 */
[----:B------:R-:W2:Y:S04]  /*0780*/  @P6 LDG.E R11, desc[UR4][R18.64] ;  /* 0x00000004120b6981 */ /* 0x000ea8000c1e1900 */
[----:B------:R-:W3:Y:S04]  /*0790*/  @!P0 LDG.E R37, desc[UR4][R16.64] ;  /* 0x0000000410258981 */ /* 0x000ee8000c1e1900 */
[----:B------:R-:W2:Y:S04]  /*07a0*/  @!P1 LDG.E R8, desc[UR4][R2.64] ;  /* 0x0000000402089981 */ /* 0x000ea8000c1e1900 */
[----:B------:R-:W4:Y:S04]  /*07b0*/  @P3 LDG.E R35, desc[UR4][R16.64+0x80] ;  /* 0x0000800410233981 */ /* 0x000f28000c1e1900 */
[----:B------:R-:W5:Y:S04]  /*07c0*/  @P4 LDG.E R33, desc[UR4][R16.64+0x100] ;  /* 0x0001000410214981 */ /* 0x000f68000c1e1900 */
[----:B------:R-:W5:Y:S01]  /*07d0*/  @P5 LDG.E R31, desc[UR4][R16.64+0x180] ;  /* 0x00018004101f5981 */ /* 0x000f62000c1e1900 */
[----:B------:R-:W-:-:S05]  /*07e0*/  VIADD R29, R29, 0x2 ;  /* 0x000000021d1d7836 */ /* 0x000fca0000000000 */
[----:B------:R-:W-:Y:S01]  /*07f0*/  ISETP.NE.AND P1, PT, R29, RZ, PT ;  /* 0x000000ff1d00720c */ /* 0x000fe20003f25270 */
[----:B--2---:R0:W-:Y:S04]  /*0800*/  STS.128 [R14], R8 ;  /* 0x000000080e007388 */ /* 0x0041e80000000c00 */
[----:B---3--:R0:W-:Y:S04]  /*0810*/  STS [R20], R37 ;  /* 0x0000002514007388 */ /* 0x0081e80000000800 */
[----:B----4-:R0:W-:Y:S04]  /*0820*/  STS [R20+0x20], R35 ;  /* 0x0000202314007388 */ /* 0x0101e80000000800 */
[----:B-----5:R0:W-:Y:S04]  /*0830*/  STS [R20+0x40], R33 ;  /* 0x0000402114007388 */ /* 0x0201e80000000800 */
[----:B------:R0:W-:Y:S01]  /*0840*/  STS [R20+0x60], R31 ;  /* 0x0000601f14007388 */ /* 0x0001e20000000800 */
[----:B------:R-:W-:Y:S06]  /*0850*/  BAR.SYNC.DEFER_BLOCKING 0x0 ;  /* 0x0000000000007b1d */ /* 0x000fec0000010000 */
[----:B------:R-:W-:Y:S05]  /*0860*/  @P1 BRA `(.L_x_1) ;  /* 0xfffffffc001c1947 */ /* 0x000fea000383ffff */
.L_x_0:
[----:B0-----:R-:W0:Y:S02]  /*0870*/  LDC R4, c[0x0][0x388] ;  /* 0x0000e200ff047b82 */ /* 0x001e240000000800 */
[----:B0-----:R-:W-:-:S05]  /*0880*/  VIADD R4, R4, 0x7 ;  /* 0x0000000704047836 */ /* 0x001fca0000000000 */
[----:B------:R-:W-:-:S13]  /*0890*/  LOP3.LUT P1, RZ, R4, 0x8, RZ, 0xc0, !PT ;  /* 0x0000000804ff7812 */ /* 0x000fda000782c0ff */
[----:B------:R-:W-:Y:S05]  /*08a0*/  @!P1 EXIT ;  /* 0x000000000000994d */ /* 0x000fea0003800000 */
[----:B------:R-:W-:Y:S01]  /*08b0*/  ISETP.NE.AND P6, PT, R28, RZ, PT ;  /* 0x000000ff1c00720c */ /* 0x000fe20003fc5270 */
[----:B------:R-:W-:Y:S01]  /*08c0*/  IMAD.WIDE R8, R15, 0x4, R2 ;  /* 0x000000040f087825 */ /* 0x000fe200078e0202 */
[----:B------:R-:W-:Y:S02]  /*08d0*/  SHF.R.U32.HI R0, RZ, 0x1, R0 ;  /* 0x00000001ff007819 */ /* 0x000fe40000011600 */
[----:B------:R-:W-:Y:S02]  /*08e0*/  SEL R4, R4, RZ, !P6 ;  /* 0x000000ff04047207 */ /* 0x000fe40007000000 */
[----:B------:R-:W-:Y:S02]  /*08f0*/  SHF.R.U32.HI R27, RZ, 0x1, R27 ;  /* 0x00000001ff1b7819 */ /* 0x000fe4000001161b */
[----:B------:R-:W-:Y:S02]  /*0900*/  SHF.R.U32.HI R26, RZ, 0x2, R26 ;  /* 0x00000002ff1a7819 */ /* 0x000fe4000001161a */
[----:B------:R-:W-:-:S02]  /*0910*/  SHF.R.U32.HI R24, RZ, 0x3, R24 ;  /* 0x00000003ff187819 */ /* 0x000fc40000011618 */
[----:B------:R-:W-:Y:S01]  /*0920*/  ISETP.NE.U32.AND P2, PT, R0, RZ, PT ;  /* 0x000000ff0000720c */ /* 0x000fe20003f45070 */
[----:B------:R-:W2:Y:S01]  /*0930*/  @!P6 LDG.E R4, desc[UR4][R2.64] ;  /* 0x000000040204e981 */ /* 0x000ea2000c1e1900 */
[----:B------:R-:W-:Y:S02]  /*0940*/  SHF.R.U32.HI R25, RZ, 0x2, R25 ;  /* 0x00000002ff197819 */ /* 0x000fe40000011619 */
[----:B------:R-:W-:Y:S02]  /*0950*/  SHF.R.U32.HI R0, RZ, 0x3, R21 ;  /* 0x00000003ff007819 */ /* 0x000fe40000011615 */
[----:B------:R-:W-:Y:S02]  /*0960*/  ISETP.NE.U32.AND P5, PT, R27, RZ, PT ;  /* 0x000000ff1b00720c */ /* 0x000fe40003fa5070 */
[----:B------:R-:W-:Y:S02]  /*0970*/  ISETP.NE.U32.AND P4, PT, R26, RZ, PT ;  /* 0x000000ff1a00720c */ /* 0x000fe40003f85070 */
[----:B------:R-:W-:-:S02]  /*0980*/  ISETP.NE.U32.AND P3, PT, R24, RZ, PT ;  /* 0x000000ff1800720c */ /* 0x000fc40003f65070 */
[----:B------:R-:W-:Y:S02]  /*0990*/  ISETP.NE.U32.AND P1, PT, R25, RZ, PT ;  /* 0x000000ff1900720c */ /* 0x000fe40003f25070 */
[----:B------:R-:W-:Y:S02]  /*09a0*/  ISETP.NE.U32.AND P6, PT, R0, RZ, PT ;  /* 0x000000ff0000720c */ /* 0x000fe40003fc5070 */
[----:B------:R-:W-:Y:S02]  /*09b0*/  SEL R5, R5, RZ, P5 ;  /* 0x000000ff05057207 */ /* 0x000fe40002800000 */
[----:B------:R-:W-:Y:S02]  /*09c0*/  SEL R6, R6, RZ, P4 ;  /* 0x000000ff06067207 */ /* 0x000fe40002000000 */
[----:B------:R-:W-:Y:S02]  /*09d0*/  SEL R7, R7, RZ, P3 ;  /* 0x000000ff07077207 */ /* 0x000fe40001800000 */
[----:B------:R-:W-:Y:S01]  /*09e0*/  SEL R11, R11, RZ, !P0 ;  /* 0x000000ff0b0b7207 */ /* 0x000fe20004000000 */
[----:B------:R-:W2:Y:S01]  /*09f0*/  @P5 LDG.E R5, desc[UR4][R8.64] ;  /* 0x0000000408055981 */ /* 0x000ea2000c1e1900 */
[----:B------:R-:W-:-:S02]  /*0a00*/  SEL R15, R15, RZ, P2 ;  /* 0x000000ff0f0f7207 */ /* 0x000fc40001000000 */
[----:B------:R-:W-:Y:S01]  /*0a10*/  SEL R21, R21, RZ, P1 ;  /* 0x000000ff15157207 */ /* 0x000fe20000800000 */
[----:B------:R-:W2:Y:S01]  /*0a20*/  @P4 LDG.E R6, desc[UR4][R12.64] ;  /* 0x000000040c064981 */ /* 0x000ea2000c1e1900 */
[----:B------:R-:W-:-:S03]  /*0a30*/  SEL R23, R23, RZ, P6 ;  /* 0x000000ff17177207 */ /* 0x000fc60003000000 */
[----:B------:R-:W2:Y:S04]  /*0a40*/  @P3 LDG.E R7, desc[UR4][R18.64] ;  /* 0x0000000412073981 */ /* 0x000ea8000c1e1900 */
[----:B------:R-:W3:Y:S04]  /*0a50*/  @!P0 LDG.E R11, desc[UR4][R16.64] ;  /* 0x00000004100b8981 */ /* 0x000ee8000c1e1900 */
[----:B------:R-:W4:Y:S04]  /*0a60*/  @P2 LDG.E R15, desc[UR4][R16.64+0x80] ;  /* 0x00008004100f2981 */ /* 0x000f28000c1e1900 */
[----:B------:R-:W5:Y:S04]  /*0a70*/  @P1 LDG.E R21, desc[UR4][R16.64+0x100] ;  /* 0x0001000410151981 */ /* 0x000f68000c1e1900 */
[----:B------:R-:W5:Y:S04]  /*0a80*/  @P6 LDG.E R23, desc[UR4][R16.64+0x180] ;  /* 0x0001800410176981 */ /* 0x000f68000c1e1900 */
[----:B--2---:R-:W-:Y:S04]  /*0a90*/  STS.128 [R14], R4 ;  /* 0x000000040e007388 */ /* 0x004fe80000000c00 */
[----:B---3--:R-:W-:Y:S04]  /*0aa0*/  STS [R20], R11 ;  /* 0x0000000b14007388 */ /* 0x008fe80000000800 */
[----:B----4-:R-:W-:Y:S04]  /*0ab0*/  STS [R20+0x20], R15 ;  /* 0x0000200f14007388 */ /* 0x010fe80000000800 */
[----:B-----5:R-:W-:Y:S04]  /*0ac0*/  STS [R20+0x40], R21 ;  /* 0x0000401514007388 */ /* 0x020fe80000000800 */
[----:B------:R-:W-:Y:S01]  /*0ad0*/  STS [R20+0x60], R23 ;  /* 0x0000601714007388 */ /* 0x000fe20000000800 */
[----:B------:R-:W-:Y:S06]  /*0ae0*/  BAR.SYNC.DEFER_BLOCKING 0x0 ;  /* 0x0000000000007b1d */ /* 0x000fec0000010000 */
[----:B------:R-:W-:Y:S05]  /*0af0*/  EXIT ;  /* 0x000000000000794d */ /* 0x000fea0003800000 */
.L_x_2:
[----:B------:R-:W-:-:S00]  /*0b00*/  BRA `(.L_x_2) ;  /* 0xfffffffc00fc7947 */ /* 0x000fc0000383ffff */
[----:B------:R-:W-:-:S00]  /*0b10*/  NOP ;  /* 0x0000000000007918 */ /* 0x000fc00000000000 */
        /* <DEDUP_REMOVED lines=14> */
.L_x_3:


//--------------------- .nv.shared._Z15sgemm_128x128x8iiiPKfiS0_iPfi --------------------------
	.section	.nv.shared._Z15sgemm_128x128x8iiiPKfiS0_iPfi,"aw",@nobits
	.sectionflags	@""
	.align	4
.nv.shared._Z15sgemm_128x128x8iiiPKfiS0_iPfi:
	.zero		13312


//--------------------- .nv.shared.reserved.0     --------------------------
	.section	.nv.shared.reserved.0,"aw",@nobits
	.weak		__nv_reservedSMEM_offset_0_alias
	.size		__nv_reservedSMEM_offset_0_alias, 0, 64
	.other		__nv_reservedSMEM_offset_0_alias,@"STO_CUDA_RESERVED_SHARED STV_DEFAULT"
__nv_reservedSMEM_offset_0_alias:
	.zero		0
	.zero		64


//--------------------- .nv.constant0._Z15sgemm_128x128x8iiiPKfiS0_iPfi --------------------------
	.section	.nv.constant0._Z15sgemm_128x128x8iiiPKfiS0_iPfi,"a",@progbits
	.sectionflags	@""
	.align	4
.nv.constant0._Z15sgemm_128x128x8iiiPKfiS0_iPfi:
	.zero		956


//--------------------- SYMBOLS --------------------------

	.type		.nv.reservedSmem.offset0,@object
	.size		.nv.reservedSmem.offset0,0x4
	.type		.nv.reservedSmem.cap,@object
	.size		.nv.reservedSmem.cap,0x4
